	.headerflags	@"EF_CUDA_TEXMODE_UNIFIED EF_CUDA_64BIT_ADDRESS EF_CUDA_ACCELERATORS EF_CUDA_SM90 EF_CUDA_VIRTUAL_SM(EF_CUDA_SM90)"
	.elftype	@"ET_EXEC"


//--------------------- .nv.info                  --------------------------
	.section	.nv.info,"",@"SHT_CUDA_INFO"
	.align	4


	//----- nvinfo : EIATTR_REGCOUNT
	.align		4
        /*0000*/ 	.byte	0x04, 0x2f
        /*0002*/ 	.short	(.L_3 - .L_2)
	.align		4
.L_2:
        /*0004*/ 	.word	index@(triton_poi_fused__native_batch_norm_legit_no_training_relu_18)
        /*0008*/ 	.word	0x00000028


	//----- nvinfo : EIATTR_MIN_STACK_SIZE
	.align		4
.L_3:
        /*000c*/ 	.byte	0x04, 0x12
        /*000e*/ 	.short	(.L_5 - .L_4)
	.align		4
.L_4:
        /*0010*/ 	.word	index@(triton_poi_fused__native_batch_norm_legit_no_training_relu_18)
        /*0014*/ 	.word	0x00000000


	//----- nvinfo : EIATTR_FRAME_SIZE
	.align		4
.L_5:
        /*0018*/ 	.byte	0x04, 0x11
        /*001a*/ 	.short	(.L_7 - .L_6)
	.align		4
.L_6:
        /*001c*/ 	.word	index@(triton_poi_fused__native_batch_norm_legit_no_training_relu_18)
        /*0020*/ 	.word	0x00000000


	//----- nvinfo : EIATTR_MIN_STACK_SIZE
	.align		4
.L_7:
        /*0024*/ 	.byte	0x04, 0x12
        /*0026*/ 	.short	(.L_9 - .L_8)
	.align		4
.L_8:
        /*0028*/ 	.word	index@(triton_poi_fused__native_batch_norm_legit_no_training_relu_18)
        /*002c*/ 	.word	0x00000000
.L_9:


//--------------------- .nv.info.triton_poi_fused__native_batch_norm_legit_no_training_relu_18 --------------------------
	.section	.nv.info.triton_poi_fused__native_batch_norm_legit_no_training_relu_18,"",@"SHT_CUDA_INFO"
	.sectionflags	@""
	.align	4


	//----- nvinfo : EIATTR_CUDA_API_VERSION
	.align		4
        /*0000*/ 	.byte	0x04, 0x37
        /*0002*/ 	.short	(.L_11 - .L_10)
.L_10:
        /*0004*/ 	.word	0x0000007c


	//----- nvinfo : EIATTR_KPARAM_INFO
	.align		4
.L_11:
        /*0008*/ 	.byte	0x04, 0x17
        /*000a*/ 	.short	(.L_13 - .L_12)
.L_12:
        /*000c*/ 	.word	0x00000000
        /*0010*/ 	.short	0x0007
        /*0012*/ 	.short	0x0034
        /*0014*/ 	.byte	0x00, 0xf0, 0x11, 0x00


	//----- nvinfo : EIATTR_KPARAM_INFO
	.align		4
.L_13:
        /*0018*/ 	.byte	0x04, 0x17
        /*001a*/ 	.short	(.L_15 - .L_14)
.L_14:
        /*001c*/ 	.word	0x00000000
        /*0020*/ 	.short	0x0006
        /*0022*/ 	.short	0x0030
        /*0024*/ 	.byte	0x00, 0xf0, 0x11, 0x00


	//----- nvinfo : EIATTR_KPARAM_INFO
	.align		4
.L_15:
        /*0028*/ 	.byte	0x04, 0x17
        /*002a*/ 	.short	(.L_17 - .L_16)
.L_16:
        /*002c*/ 	.word	0x00000000
        /*0030*/ 	.short	0x0005
        /*0032*/ 	.short	0x0028
        /*0034*/ 	.byte	0x00, 0xf4, 0x21, 0x00


	//----- nvinfo : EIATTR_KPARAM_INFO
	.align		4
.L_17:
        /*0038*/ 	.byte	0x04, 0x17
        /*003a*/ 	.short	(.L_19 - .L_18)
.L_18:
        /*003c*/ 	.word	0x00000000
        /*0040*/ 	.short	0x0004
        /*0042*/ 	.short	0x0020
        /*0044*/ 	.byte	0x00, 0xf4, 0x21, 0x00


	//----- nvinfo : EIATTR_KPARAM_INFO
	.align		4
.L_19:
        /*0048*/ 	.byte	0x04, 0x17
        /*004a*/ 	.short	(.L_21 - .L_20)
.L_20:
        /*004c*/ 	.word	0x00000000
        /*0050*/ 	.short	0x0003
        /*0052*/ 	.short	0x0018
        /*0054*/ 	.byte	0x00, 0xf4, 0x21, 0x00


	//----- nvinfo : EIATTR_KPARAM_INFO
	.align		4
.L_21:
        /*0058*/ 	.byte	0x04, 0x17
        /*005a*/ 	.short	(.L_23 - .L_22)
.L_22:
        /*005c*/ 	.word	0x00000000
        /*0060*/ 	.short	0x0002
        /*0062*/ 	.short	0x0010
        /*0064*/ 	.byte	0x00, 0xf4, 0x21, 0x00


	//----- nvinfo : EIATTR_KPARAM_INFO
	.align		4
.L_23:
        /*0068*/ 	.byte	0x04, 0x17
        /*006a*/ 	.short	(.L_25 - .L_24)
.L_24:
        /*006c*/ 	.word	0x00000000
        /*0070*/ 	.short	0x0001
        /*0072*/ 	.short	0x0008
        /*0074*/ 	.byte	0x00, 0xf4, 0x21, 0x00


	//----- nvinfo : EIATTR_KPARAM_INFO
	.align		4
.L_25:
        /*0078*/ 	.byte	0x04, 0x17
        /*007a*/ 	.short	(.L_27 - .L_26)
.L_26:
        /*007c*/ 	.word	0x00000000
        /*0080*/ 	.short	0x0000
        /*0082*/ 	.short	0x0000
        /*0084*/ 	.byte	0x00, 0xf4, 0x21, 0x00


	//----- nvinfo : EIATTR_SPARSE_MMA_MASK
	.align		4
.L_27:
        /*0088*/ 	.byte	0x03, 0x50
        /*008a*/ 	.short	0x0000


	//----- nvinfo : EIATTR_MAXREG_COUNT
	.align		4
        /*008c*/ 	.byte	0x03, 0x1b
        /*008e*/ 	.short	0x00ff


	//----- nvinfo : EIATTR_EXIT_INSTR_OFFSETS
	.align		4
        /*0090*/ 	.byte	0x04, 0x1c
        /*0092*/ 	.short	(.L_29 - .L_28)


	//   ....[0]....
.L_28:
        /*0094*/ 	.word	0x00001f80


	//   ....[1]....
        /*0098*/ 	.word	0x00001fc0


	//----- nvinfo : EIATTR_REQNTID
	.align		4
.L_29:
        /*009c*/ 	.byte	0x04, 0x10
        /*009e*/ 	.short	(.L_31 - .L_30)
.L_30:
        /*00a0*/ 	.word	0x00000100
        /*00a4*/ 	.word	0x00000001
        /*00a8*/ 	.word	0x00000001


	//----- nvinfo : EIATTR_CBANK_PARAM_SIZE
	.align		4
.L_31:
        /*00ac*/ 	.byte	0x03, 0x19
        /*00ae*/ 	.short	0x0038


	//----- nvinfo : EIATTR_PARAM_CBANK
	.align		4
        /*00b0*/ 	.byte	0x04, 0x0a
        /*00b2*/ 	.short	(.L_33 - .L_32)
	.align		4
.L_32:
        /*00b4*/ 	.word	index@(.nv.constant0.triton_poi_fused__native_batch_norm_legit_no_training_relu_18)
        /*00b8*/ 	.short	0x0210
        /*00ba*/ 	.short	0x0038


	//----- nvinfo : EIATTR_SW_WAR
	.align		4
.L_33:
        /*00bc*/ 	.byte	0x04, 0x36
        /*00be*/ 	.short	(.L_35 - .L_34)
.L_34:
        /*00c0*/ 	.word	0x00000008
.L_35:


//--------------------- .nv.callgraph             --------------------------
	.section	.nv.callgraph,"",@"SHT_CUDA_CALLGRAPH"
	.align	4
	.sectionentsize	8
	.align		4
        /*0000*/ 	.word	0x00000000
	.align		4
        /*0004*/ 	.word	0xffffffff
	.align		4
        /*0008*/ 	.word	0x00000000
	.align		4
        /*000c*/ 	.word	0xfffffffe
	.align		4
        /*0010*/ 	.word	0x00000000
	.align		4
        /*0014*/ 	.word	0xfffffffd
	.align		4
        /*0018*/ 	.word	0x00000000
	.align		4
        /*001c*/ 	.word	0xfffffffc


//--------------------- .nv.constant4             --------------------------
	.section	.nv.constant4,"a",@progbits
	.align	8
	.align		8
.nv.constant4:
        /*0000*/ 	.dword	_$_str
	.align		8
        /*0008*/ 	.dword	_$_str_$_2


//--------------------- .text.triton_poi_fused__native_batch_norm_legit_no_training_relu_18 --------------------------
	.section	.text.triton_poi_fused__native_batch_norm_legit_no_training_relu_18,"ax",@progbits
	.sectionflags	@"SHF_BARRIERS=1"
	.align	128
        .global         triton_poi_fused__native_batch_norm_legit_no_training_relu_18
        .type           triton_poi_fused__native_batch_norm_legit_no_training_relu_18,@function
        .size           triton_poi_fused__native_batch_norm_legit_no_training_relu_18,(.L_x_1 - triton_poi_fused__native_batch_norm_legit_no_training_relu_18)
        .other          triton_poi_fused__native_batch_norm_legit_no_training_relu_18,@"STO_CUDA_ENTRY STV_DEFAULT"
triton_poi_fused__native_batch_norm_legit_no_training_relu_18:
.text.triton_poi_fused__native_batch_norm_legit_no_training_relu_18:
[----:B------:R-:W0:Y:S01]  /*0000*/  LDC R1, c[0x0][0x28] ;  /* 0x00000a00ff017b82 */ /* 0x000e220000000800 */
[----:B------:R-:W1:Y:S07]  /*0010*/  S2R R0, SR_CTAID.Y ;  /* 0x0000000000007919 */ /* 0x000e6e0000002600 */
[----:B------:R-:W2:Y:S01]  /*0020*/  LDC.64 R16, c[0x0][0x210] ;  /* 0x00008400ff107b82 */ /* 0x000ea20000000a00 */
[----:B------:R-:W-:Y:S01]  /*0030*/  ULDC.64 UR6, c[0x0][0x208] ;  /* 0x0000820000067ab9 */ /* 0x000fe20000000a00 */
[----:B------:R-:W3:Y:S01]  /*0040*/  S2R R37, SR_TID.X ;  /* 0x0000000000257919 */ /* 0x000ee20000002100 */
[----:B------:R-:W4:Y:S05]  /*0050*/  S2R R36, SR_CTAID.X ;  /* 0x0000000000247919 */ /* 0x000f2a0000002500 */
[----:B------:R-:W5:Y:S01]  /*0060*/  LDC.64 R12, c[0x0][0x218] ;  /* 0x00008600ff0c7b82 */ /* 0x000f620000000a00 */
[----:B-1----:R-:W-:-:S02]  /*0070*/  IMAD.SHL.U32 R0, R0, 0x20, RZ ;  /* 0x0000002000007824 */ /* 0x002fc400078e00ff */
[C---:B---3--:R-:W-:Y:S01]  /*0080*/  IMAD.SHL.U32 R3, R37.reuse, 0x4, RZ ;  /* 0x0000000425037824 */ /* 0x048fe200078e00ff */
[----:B------:R-:W-:Y:S02]  /*0090*/  LOP3.LUT R2, R37, 0x80, RZ, 0xc0, !PT ;  /* 0x0000008025027812 */ /* 0x000fe400078ec0ff */
[----:B------:R-:W-:Y:S01]  /*00a0*/  SHF.R.U32.HI R4, RZ, 0x3, R37 ;  /* 0x00000003ff047819 */ /* 0x000fe20000011625 */
[----:B----4-:R-:W-:Y:S01]  /*00b0*/  IMAD.SHL.U32 R36, R36, 0x80, RZ ;  /* 0x0000008024247824 */ /* 0x010fe200078e00ff */
[----:B------:R-:W-:Y:S02]  /*00c0*/  LOP3.LUT R3, R0, 0x1c, R3, 0xf8, !PT ;  /* 0x0000001c00037812 */ /* 0x000fe400078ef803 */
[----:B------:R-:W-:Y:S02]  /*00d0*/  SHF.R.U32.HI R5, RZ, 0x3, R2 ;  /* 0x00000003ff057819 */ /* 0x000fe40000011602 */
[----:B------:R-:W-:Y:S02]  /*00e0*/  SHF.R.S32.HI R6, RZ, 0x1f, R3 ;  /* 0x0000001fff067819 */ /* 0x000fe40000011403 */
[----:B------:R-:W-:-:S02]  /*00f0*/  SGXT.U32 R4, R4, 0x4 ;  /* 0x000000040404781a */ /* 0x000fc40000000000 */
[----:B------:R-:W-:Y:S02]  /*0100*/  LEA.HI R6, R6, R3, RZ, 0x7 ;  /* 0x0000000306067211 */ /* 0x000fe400078f38ff */
[----:B------:R-:W-:Y:S02]  /*0110*/  LOP3.LUT R5, R4, R5, RZ, 0xfc, !PT ;  /* 0x0000000504057212 */ /* 0x000fe400078efcff */
[----:B------:R-:W-:Y:S02]  /*0120*/  LOP3.LUT R2, R6, 0xffffff80, RZ, 0xc0, !PT ;  /* 0xffffff8006027812 */ /* 0x000fe400078ec0ff */
[----:B------:R-:W-:Y:S02]  /*0130*/  SHF.R.S32.HI R6, RZ, 0x7, R6 ;  /* 0x00000007ff067819 */ /* 0x000fe40000011406 */
[C---:B------:R-:W-:Y:S01]  /*0140*/  ISETP.GE.AND P3, PT, R3.reuse, 0x200, PT ;  /* 0x000002000300780c */ /* 0x040fe20003f66270 */
[----:B------:R-:W-:Y:S01]  /*0150*/  IMAD.IADD R33, R3, 0x1, -R2 ;  /* 0x0000000103217824 */ /* 0x000fe200078e0a02 */
[----:B------:R-:W-:-:S02]  /*0160*/  LOP3.LUT R2, R36, R5, RZ, 0xfc, !PT ;  /* 0x0000000524027212 */ /* 0x000fc400078efcff */
[----:B------:R-:W-:Y:S01]  /*0170*/  LOP3.LUT R3, R36, 0x20, R5, 0xfe, !PT ;  /* 0x0000002024037812 */ /* 0x000fe200078efe05 */
[----:B------:R-:W-:Y:S01]  /*0180*/  IMAD R6, R6, 0x2880, R33 ;  /* 0x0000288006067824 */ /* 0x000fe200078e0221 */
[----:B------:R-:W-:Y:S02]  /*0190*/  LOP3.LUT R5, R36, 0x40, R5, 0xfe, !PT ;  /* 0x0000004024057812 */ /* 0x000fe400078efe05 */
[C---:B------:R-:W-:Y:S01]  /*01a0*/  ISETP.LT.AND P1, PT, R3.reuse, 0x51, !P3 ;  /* 0x000000510300780c */ /* 0x040fe20005f21270 */
[C-C-:B------:R-:W-:Y:S01]  /*01b0*/  IMAD R15, R2.reuse, 0x80, R6.reuse ;  /* 0x00000080020f7824 */ /* 0x140fe200078e0206 */
[----:B------:R-:W-:Y:S01]  /*01c0*/  ISETP.LT.AND P0, PT, R2, 0x51, !P3 ;  /* 0x000000510200780c */ /* 0x000fe20005f01270 */
[--C-:B------:R-:W-:Y:S01]  /*01d0*/  IMAD R3, R3, 0x80, R6.reuse ;  /* 0x0000008003037824 */ /* 0x100fe200078e0206 */
[----:B------:R-:W-:Y:S01]  /*01e0*/  CS2R R10, SRZ ;  /* 0x00000000000a7805 */ /* 0x000fe2000001ff00 */
[C---:B------:R-:W-:Y:S01]  /*01f0*/  IMAD R19, R5.reuse, 0x80, R6 ;  /* 0x0000008005137824 */ /* 0x040fe200078e0206 */
[----:B------:R-:W-:Y:S01]  /*0200*/  ISETP.LT.AND P2, PT, R5, 0x51, !P3 ;  /* 0x000000510500780c */ /* 0x000fe20005f41270 */
[C---:B------:R-:W-:Y:S01]  /*0210*/  VIADD R9, R15.reuse, 0x3000 ;  /* 0x000030000f097836 */ /* 0x040fe20000000000 */
[----:B------:R-:W-:Y:S01]  /*0220*/  CS2R R4, SRZ ;  /* 0x0000000000047805 */ /* 0x000fe2000001ff00 */
[----:B--2---:R-:W-:Y:S01]  /*0230*/  IMAD.WIDE R14, R15, 0x4, R16 ;  /* 0x000000040f0e7825 */ /* 0x004fe200078e0210 */
[----:B------:R-:W-:-:S03]  /*0240*/  CS2R R6, SRZ ;  /* 0x0000000000067805 */ /* 0x000fc6000001ff00 */
[----:B------:R-:W-:-:S03]  /*0250*/  IMAD.WIDE R2, R3, 0x4, R16 ;  /* 0x0000000403027825 */ /* 0x000fc600078e0210 */
[----:B------:R-:W2:Y:S01]  /*0260*/  @P0 LDG.E.EL.128 R4, desc[UR6][R14.64] ;  /* 0x000000060e040981 */ /* 0x000ea2000c2e1d00 */
[----:B------:R-:W-:-:S04]  /*0270*/  IMAD.WIDE R18, R19, 0x4, R16 ;  /* 0x0000000413127825 */ /* 0x000fc800078e0210 */
[----:B------:R-:W-:Y:S01]  /*0280*/  IMAD.WIDE R16, R9, 0x4, R16 ;  /* 0x0000000409107825 */ /* 0x000fe200078e0210 */
[----:B------:R-:W-:-:S06]  /*0290*/  CS2R R8, SRZ ;  /* 0x0000000000087805 */ /* 0x000fcc000001ff00 */
[----:B------:R1:W3:Y:S02]  /*02a0*/  @P1 LDG.E.EL.128 R8, desc[UR6][R2.64] ;  /* 0x0000000602081981 */ /* 0x0002e4000c2e1d00 */
[----:B-1----:R-:W1:Y:S01]  /*02b0*/  LDC.64 R2, c[0x0][0x220] ;  /* 0x00008800ff027b82 */ /* 0x002e620000000a00 */
[----:B------:R-:W-:Y:S02]  /*02c0*/  ISETP.LT.AND P0, PT, R36, RZ, !P3 ;  /* 0x000000ff2400720c */ /* 0x000fe40005f01270 */
[----:B------:R-:W-:Y:S02]  /*02d0*/  CS2R R20, SRZ ;  /* 0x0000000000147805 */ /* 0x000fe4000001ff00 */
[----:B------:R-:W-:Y:S02]  /*02e0*/  CS2R R22, SRZ ;  /* 0x0000000000167805 */ /* 0x000fe4000001ff00 */
[----:B------:R-:W-:Y:S02]  /*02f0*/  CS2R R28, SRZ ;  /* 0x00000000001c7805 */ /* 0x000fe4000001ff00 */
[----:B------:R-:W-:-:S02]  /*0300*/  CS2R R24, SRZ ;  /* 0x0000000000187805 */ /* 0x000fc4000001ff00 */
[----:B------:R-:W-:Y:S01]  /*0310*/  CS2R R26, SRZ ;  /* 0x00000000001a7805 */ /* 0x000fe2000001ff00 */
[C---:B-----5:R-:W-:Y:S01]  /*0320*/  IMAD.WIDE R34, R33.reuse, 0x4, R12 ;  /* 0x0000000421227825 */ /* 0x060fe200078e020c */
[----:B------:R-:W-:Y:S02]  /*0330*/  CS2R R30, SRZ ;  /* 0x00000000001e7805 */ /* 0x000fe4000001ff00 */
[----:B------:R-:W-:Y:S02]  /*0340*/  CS2R R12, SRZ ;  /* 0x00000000000c7805 */ /* 0x000fe4000001ff00 */
[----:B------:R-:W-:Y:S01]  /*0350*/  CS2R R14, SRZ ;  /* 0x00000000000e7805 */ /* 0x000fe2000001ff00 */
[----:B------:R4:W2:Y:S04]  /*0360*/  @!P3 LDG.E.EL.128 R24, desc[UR6][R34.64] ;  /* 0x000000062218b981 */ /* 0x0008a8000c2e1d00 */
[----:B------:R-:W5:Y:S04]  /*0370*/  @P2 LDG.E.EL.128 R28, desc[UR6][R18.64] ;  /* 0x00000006121c2981 */ /* 0x000f68000c2e1d00 */
[----:B------:R-:W5:Y:S01]  /*0380*/  @P0 LDG.E.EL.128 R20, desc[UR6][R16.64] ;  /* 0x0000000610140981 */ /* 0x000f62000c2e1d00 */
[----:B----4-:R-:W4:Y:S01]  /*0390*/  LDC.64 R34, c[0x0][0x228] ;  /* 0x00008a00ff227b82 */ /* 0x010f220000000a00 */
[----:B-1----:R-:W-:-:S05]  /*03a0*/  IMAD.WIDE R2, R33, 0x4, R2 ;  /* 0x0000000421027825 */ /* 0x002fca00078e0202 */
[----:B------:R1:W5:Y:S02]  /*03b0*/  @!P3 LDG.E.EL.128 R12, desc[UR6][R2.64] ;  /* 0x00000006020cb981 */ /* 0x000364000c2e1d00 */
[----:B-1----:R-:W1:Y:S01]  /*03c0*/  LDC.64 R2, c[0x0][0x230] ;  /* 0x00008c00ff027b82 */ /* 0x002e620000000a00 */
[----:B0-----:R-:W-:Y:S02]  /*03d0*/  CS2R R16, SRZ ;  /* 0x0000000000107805 */ /* 0x001fe4000001ff00 */
[----:B------:R-:W-:Y:S01]  /*03e0*/  CS2R R18, SRZ ;  /* 0x0000000000127805 */ /* 0x000fe2000001ff00 */
[----:B----4-:R-:W-:-:S05]  /*03f0*/  IMAD.WIDE R34, R33, 0x4, R34 ;  /* 0x0000000421227825 */ /* 0x010fca00078e0222 */
[----:B------:R0:W4:Y:S02]  /*0400*/  @!P3 LDG.E.EL.128 R16, desc[UR6][R34.64] ;  /* 0x000000062210b981 */ /* 0x000124000c2e1d00 */
[----:B0-----:R-:W-:Y:S01]  /*0410*/  CS2R R34, SRZ ;  /* 0x0000000000227805 */ /* 0x001fe2000001ff00 */
[----:B-1----:R-:W-:Y:S01]  /*0420*/  IMAD.WIDE R2, R33, 0x4, R2 ;  /* 0x0000000421027825 */ /* 0x002fe200078e0202 */
[----:B------:R-:W-:-:S06]  /*0430*/  CS2R R32, SRZ ;  /* 0x0000000000207805 */ /* 0x000fcc000001ff00 */
[----:B------:R0:W4:Y:S01]  /*0440*/  @!P3 LDG.E.EL.128 R32, desc[UR6][R2.64] ;  /* 0x000000060220b981 */ /* 0x000122000c2e1d00 */
[----:B------:R-:W1:Y:S01]  /*0450*/  S2UR UR5, SR_CgaCtaId ;  /* 0x00000000000579c3 */ /* 0x000e620000008800 */
[----:B------:R-:W-:Y:S02]  /*0460*/  LOP3.LUT R36, R36, 0x7f, R37, 0xf8, !PT ;  /* 0x0000007f24247812 */ /* 0x000fe400078ef825 */
[----:B------:R-:W-:Y:S01]  /*0470*/  SHF.R.U32.HI R37, RZ, 0x7, R37 ;  /* 0x00000007ff257819 */ /* 0x000fe20000011625 */
[----:B------:R-:W-:-:S03]  /*0480*/  UMOV UR4, 0x400 ;  /* 0x0000040000047882 */ /* 0x000fc60000000000 */
[----:B------:R-:W-:-:S04]  /*0490*/  SGXT.U32 R37, R37, 0x1 ;  /* 0x000000012525781a */ /* 0x000fc80000000000 */
[----:B------:R-:W-:Y:S01]  /*04a0*/  LOP3.LUT R0, R37, R0, RZ, 0xfc, !PT ;  /* 0x0000000025007212 */ /* 0x000fe200078efcff */
[----:B-1----:R-:W-:Y:S01]  /*04b0*/  UPRMT UR4, UR5, 0x654, UR4 ;  /* 0x0000065405047896 */ /* 0x002fe20008000004 */
[C---:B--2---:R-:W-:Y:S01]  /*04c0*/  FADD R4, -R24.reuse, R4 ;  /* 0x0000000418047221 */ /* 0x044fe20000000100 */
[C---:B---3--:R-:W-:Y:S01]  /*04d0*/  FADD R8, -R24.reuse, R8 ;  /* 0x0000000818087221 */ /* 0x048fe20000000100 */
[C---:B-----5:R-:W-:Y:S01]  /*04e0*/  FADD R28, -R24.reuse, R28 ;  /* 0x0000001c181c7221 */ /* 0x060fe20000000100 */
[----:B------:R-:W-:Y:S01]  /*04f0*/  FADD R20, -R24, R20 ;  /* 0x0000001418147221 */ /* 0x000fe20000000100 */
[----:B------:R-:W-:-:S04]  /*0500*/  FADD R24, R12, 9.9999997473787516356e-06 ;  /* 0x3727c5ac0c187421 */ /* 0x000fc80000000000 */
[----:B------:R-:W1:Y:S01]  /*0510*/  MUFU.SQRT R12, R24 ;  /* 0x00000018000c7308 */ /* 0x000e620000002000 */
[----:B------:R-:W-:-:S07]  /*0520*/  FADD R13, R13, 9.9999997473787516356e-06 ;  /* 0x3727c5ac0d0d7421 */ /* 0x000fce0000000000 */
[----:B------:R-:W2:Y:S01]  /*0530*/  MUFU.SQRT R13, R13 ;  /* 0x0000000d000d7308 */ /* 0x000ea20000002000 */
[----:B------:R-:W-:Y:S01]  /*0540*/  FADD R15, R15, 9.9999997473787516356e-06 ;  /* 0x3727c5ac0f0f7421 */ /* 0x000fe20000000000 */
[C---:B-1----:R-:W-:Y:S02]  /*0550*/  FSETP.GT.AND P2, PT, R12.reuse, 8.50705917302346158658e+37, PT ;  /* 0x7e8000000c00780b */ /* 0x042fe40003f44000 */
[----:B------:R-:W-:Y:S01]  /*0560*/  FSETP.GEU.AND P4, PT, R12, 1.175494350822287508e-38, PT ;  /* 0x008000000c00780b */ /* 0x000fe20003f8e000 */
[----:B------:R-:W-:Y:S01]  /*0570*/  FADD R24, -R27, R31 ;  /* 0x0000001f1b187221 */ /* 0x000fe20000000100 */
[----:B------:R-:W-:Y:S02]  /*0580*/  FADD R31, R14, 9.9999997473787516356e-06 ;  /* 0x3727c5ac0e1f7421 */ /* 0x000fe40000000000 */
[----:B------:R-:W1:Y:S01]  /*0590*/  MUFU.SQRT R15, R15 ;  /* 0x0000000f000f7308 */ /* 0x000e620000002000 */
[----:B--2---:R-:W-:-:S06]  /*05a0*/  FSETP.GT.AND P3, PT, R13, 8.50705917302346158658e+37, PT ;  /* 0x7e8000000d00780b */ /* 0x004fcc0003f64000 */
[----:B------:R-:W-:Y:S01]  /*05b0*/  @P2 FMUL R12, R12, 0.25 ;  /* 0x3e8000000c0c2820 */ /* 0x000fe20000400000 */
[----:B------:R-:W2:Y:S01]  /*05c0*/  MUFU.SQRT R31, R31 ;  /* 0x0000001f001f7308 */ /* 0x000ea20000002000 */
[----:B------:R-:W-:Y:S02]  /*05d0*/  FSETP.GEU.AND P0, PT, R13, 1.175494350822287508e-38, PT ;  /* 0x008000000d00780b */ /* 0x000fe40003f0e000 */
[----:B------:R-:W-:Y:S01]  /*05e0*/  @!P4 FMUL R12, R12, 16777216 ;  /* 0x4b8000000c0cc820 */ /* 0x000fe20000400000 */
[----:B------:R-:W-:-:S04]  /*05f0*/  IMAD.MOV.U32 R14, RZ, RZ, 0x3e800000 ;  /* 0x3e800000ff0e7424 */ /* 0x000fc800078e00ff */
[----:B0-----:R-:W0:Y:S01]  /*0600*/  MUFU.RCP R3, R12 ;  /* 0x0000000c00037308 */ /* 0x001e220000001000 */
[----:B-1----:R-:W-:Y:S01]  /*0610*/  FSETP.GT.AND P1, PT, R15, 8.50705917302346158658e+37, PT ;  /* 0x7e8000000f00780b */ /* 0x002fe20003f24000 */
[----:B------:R-:W-:Y:S01]  /*0620*/  @P3 FMUL R13, R13, 0.25 ;  /* 0x3e8000000d0d3820 */ /* 0x000fe20000400000 */
[----:B------:R-:W-:Y:S01]  /*0630*/  FSEL R2, R14, 1, P2 ;  /* 0x3f8000000e027808 */ /* 0x000fe20001000000 */
[C---:B------:R-:W-:Y:S01]  /*0640*/  FADD R7, -R27.reuse, R7 ;  /* 0x000000071b077221 */ /* 0x040fe20000000100 */
[----:B------:R-:W-:Y:S01]  /*0650*/  FADD R11, -R27, R11 ;  /* 0x0000000b1b0b7221 */ /* 0x000fe20000000100 */
[----:B------:R-:W-:Y:S01]  /*0660*/  FSETP.GEU.AND P5, PT, R15, 1.175494350822287508e-38, PT ;  /* 0x008000000f00780b */ /* 0x000fe20003fae000 */
[----:B------:R-:W-:Y:S01]  /*0670*/  @!P0 FMUL R13, R13, 16777216 ;  /* 0x4b8000000d0d8820 */ /* 0x000fe20000400000 */
[----:B--2---:R-:W-:Y:S01]  /*0680*/  FSETP.GT.AND P2, PT, R31, 8.50705917302346158658e+37, PT ;  /* 0x7e8000001f00780b */ /* 0x004fe20003f44000 */
[----:B------:R-:W-:Y:S01]  /*0690*/  FADD R27, -R27, R23 ;  /* 0x000000171b1b7221 */ /* 0x000fe20000000100 */
[----:B------:R-:W-:Y:S01]  /*06a0*/  @!P4 FMUL R2, R2, 16777216 ;  /* 0x4b8000000202c820 */ /* 0x000fe20000400000 */
[----:B------:R-:W-:Y:S01]  /*06b0*/  FSEL R23, R14, 1, P3 ;  /* 0x3f8000000e177808 */ /* 0x000fe20001800000 */
[C---:B------:R-:W-:Y:S01]  /*06c0*/  FADD R6, -R26.reuse, R6 ;  /* 0x000000061a067221 */ /* 0x040fe20000000100 */
[C---:B------:R-:W-:Y:S01]  /*06d0*/  FADD R10, -R26.reuse, R10 ;  /* 0x0000000a1a0a7221 */ /* 0x040fe20000000100 */
[C---:B------:R-:W-:Y:S01]  /*06e0*/  FADD R30, -R26.reuse, R30 ;  /* 0x0000001e1a1e7221 */ /* 0x040fe20000000100 */
[----:B------:R-:W-:Y:S01]  /*06f0*/  FADD R22, -R26, R22 ;  /* 0x000000161a167221 */ /* 0x000fe20000000100 */
[----:B------:R-:W-:Y:S01]  /*0700*/  FSETP.GEU.AND P3, PT, R31, 1.175494350822287508e-38, PT ;  /* 0x008000001f00780b */ /* 0x000fe20003f6e000 */
[----:B------:R-:W1:Y:S01]  /*0710*/  MUFU.RCP R26, R13 ;  /* 0x0000000d001a7308 */ /* 0x000e620000001000 */
[----:B0-----:R-:W-:-:S02]  /*0720*/  FMUL R3, R3, R2 ;  /* 0x0000000203037220 */ /* 0x001fc40000400000 */
[----:B------:R-:W0:Y:S01]  /*0730*/  S2R R2, SR_TID.X ;  /* 0x0000000000027919 */ /* 0x000e220000002100 */
[----:B------:R-:W-:Y:S01]  /*0740*/  @P1 FMUL R15, R15, 0.25 ;  /* 0x3e8000000f0f1820 */ /* 0x000fe20000400000 */
[----:B------:R-:W-:Y:S01]  /*0750*/  @P2 FMUL R31, R31, 0.25 ;  /* 0x3e8000001f1f2820 */ /* 0x000fe20000400000 */
[----:B------:R-:W-:Y:S02]  /*0760*/  @!P0 FMUL R23, R23, 16777216 ;  /* 0x4b80000017178820 */ /* 0x000fe40000400000 */
[----:B------:R-:W-:-:S04]  /*0770*/  @!P5 FMUL R15, R15, 16777216 ;  /* 0x4b8000000f0fd820 */ /* 0x000fc80000400000 */
[----:B------:R-:W-:Y:S02]  /*0780*/  @!P3 FMUL R31, R31, 16777216 ;  /* 0x4b8000001f1fb820 */ /* 0x000fe40000400000 */
[----:B------:R-:W2:Y:S01]  /*0790*/  MUFU.RCP R15, R15 ;  /* 0x0000000f000f7308 */ /* 0x000ea20000001000 */
[----:B-1----:R-:W-:Y:S01]  /*07a0*/  FMUL R26, R26, R23 ;  /* 0x000000171a1a7220 */ /* 0x002fe20000400000 */
[----:B------:R-:W-:-:S06]  /*07b0*/  FSEL R12, R14, 1, P1 ;  /* 0x3f8000000e0c7808 */ /* 0x000fcc0000800000 */
[----:B------:R-:W1:Y:S01]  /*07c0*/  MUFU.RCP R23, R31 ;  /* 0x0000001f00177308 */ /* 0x000e620000001000 */
[----:B------:R-:W-:Y:S01]  /*07d0*/  FSEL R14, R14, 1, P2 ;  /* 0x3f8000000e0e7808 */ /* 0x000fe20001000000 */
[----:B------:R-:W-:-:S04]  /*07e0*/  @!P5 FMUL R12, R12, 16777216 ;  /* 0x4b8000000c0cd820 */ /* 0x000fc80000400000 */
[----:B------:R-:W-:Y:S01]  /*07f0*/  @!P3 FMUL R14, R14, 16777216 ;  /* 0x4b8000000e0eb820 */ /* 0x000fe20000400000 */
[----:B--2---:R-:W-:Y:S01]  /*0800*/  FMUL R13, R15, R12 ;  /* 0x0000000c0f0d7220 */ /* 0x004fe20000400000 */
[C---:B------:R-:W-:Y:S01]  /*0810*/  FADD R5, -R25.reuse, R5 ;  /* 0x0000000519057221 */ /* 0x040fe20000000100 */
[C---:B------:R-:W-:Y:S01]  /*0820*/  FADD R9, -R25.reuse, R9 ;  /* 0x0000000919097221 */ /* 0x040fe20000000100 */
[C---:B------:R-:W-:Y:S01]  /*0830*/  FADD R29, -R25.reuse, R29 ;  /* 0x0000001d191d7221 */ /* 0x040fe20000000100 */
[----:B------:R-:W-:Y:S01]  /*0840*/  FADD R21, -R25, R21 ;  /* 0x0000001519157221 */ /* 0x000fe20000000100 */
[----:B-1----:R-:W-:Y:S01]  /*0850*/  FMUL R23, R23, R14 ;  /* 0x0000000e17177220 */ /* 0x002fe20000400000 */
[----:B------:R-:W-:Y:S01]  /*0860*/  FMUL R14, R13, R11 ;  /* 0x0000000b0d0e7220 */ /* 0x000fe20000400000 */
[----:B0-----:R-:W-:Y:S02]  /*0870*/  SHF.R.U32.HI R25, RZ, 0x3, R2 ;  /* 0x00000003ff197819 */ /* 0x001fe40000011602 */
[C---:B------:R-:W-:Y:S01]  /*0880*/  LOP3.LUT R12, R2.reuse, 0x80, RZ, 0xc0, !PT ;  /* 0x00000080020c7812 */ /* 0x040fe200078ec0ff */
[----:B------:R-:W-:Y:S01]  /*0890*/  FMUL R11, R23, R22 ;  /* 0x00000016170b7220 */ /* 0x000fe20000400000 */
[----:B------:R-:W-:Y:S01]  /*08a0*/  IMAD.SHL.U32 R22, R2, 0x200, RZ ;  /* 0x0000020002167824 */ /* 0x000fe200078e00ff */
[----:B------:R-:W-:-:S02]  /*08b0*/  SGXT.U32 R25, R25, 0x4 ;  /* 0x000000041919781a */ /* 0x000fc40000000000 */
[----:B------:R-:W-:Y:S02]  /*08c0*/  SHF.R.U32.HI R12, RZ, 0x3, R12 ;  /* 0x00000003ff0c7819 */ /* 0x000fe4000001160c */
[----:B------:R-:W-:Y:S01]  /*08d0*/  LOP3.LUT R22, R22, 0xe00, RZ, 0xc0, !PT ;  /* 0x00000e0016167812 */ /* 0x000fe200078ec0ff */
[----:B------:R-:W-:Y:S01]  /*08e0*/  FMUL R24, R13, R24 ;  /* 0x000000180d187220 */ /* 0x000fe20000400000 */
[----:B------:R-:W-:Y:S01]  /*08f0*/  LOP3.LUT R25, R25, R12, RZ, 0xfc, !PT ;  /* 0x0000000c19197212 */ /* 0x000fe200078efcff */
[C---:B------:R-:W-:Y:S01]  /*0900*/  FMUL R12, R13.reuse, R27 ;  /* 0x0000001b0d0c7220 */ /* 0x040fe20000400000 */
[----:B------:R-:W-:Y:S01]  /*0910*/  FMUL R7, R13, R7 ;  /* 0x000000070d077220 */ /* 0x000fe20000400000 */
[C---:B------:R-:W-:Y:S01]  /*0920*/  FMUL R15, R23.reuse, R10 ;  /* 0x0000000a170f7220 */ /* 0x040fe20000400000 */
[C---:B------:R-:W-:Y:S01]  /*0930*/  FMUL R13, R23.reuse, R30 ;  /* 0x0000001e170d7220 */ /* 0x040fe20000400000 */
[C---:B------:R-:W-:Y:S01]  /*0940*/  LOP3.LUT R10, R22.reuse, 0x80, RZ, 0xfc, !PT ;  /* 0x00000080160a7812 */ /* 0x040fe200078efcff */
[----:B------:R-:W-:Y:S01]  /*0950*/  FMUL R23, R23, R6 ;  /* 0x0000000617177220 */ /* 0x000fe20000400000 */
[----:B------:R-:W-:-:S02]  /*0960*/  LOP3.LUT R30, R22, 0x100, RZ, 0xfc, !PT ;  /* 0x00000100161e7812 */ /* 0x000fc400078efcff */
[----:B------:R-:W-:Y:S02]  /*0970*/  LOP3.LUT R6, R25, R22, RZ, 0xfc, !PT ;  /* 0x0000001619067212 */ /* 0x000fe400078efcff */
[C---:B------:R-:W-:Y:S02]  /*0980*/  LOP3.LUT R37, R22.reuse, 0x180, RZ, 0xfc, !PT ;  /* 0x0000018016257812 */ /* 0x040fe400078efcff */
[----:B------:R-:W-:Y:S02]  /*0990*/  LEA.HI R25, R22, UR4, RZ, 0x1b ;  /* 0x0000000416197c11 */ /* 0x000fe4000f8fd8ff */
[----:B------:R-:W-:Y:S02]  /*09a0*/  LEA.HI R27, R10, UR4, RZ, 0x1b ;  /* 0x000000040a1b7c11 */ /* 0x000fe4000f8fd8ff */
[----:B------:R-:W-:Y:S02]  /*09b0*/  LEA.HI R31, R30, UR4, RZ, 0x1b ;  /* 0x000000041e1f7c11 */ /* 0x000fe4000f8fd8ff */
[----:B------:R-:W-:Y:S01]  /*09c0*/  LEA.HI R37, R37, UR4, RZ, 0x1b ;  /* 0x0000000425257c11 */ /* 0x000fe2000f8fd8ff */
[----:B------:R-:W-:-:S02]  /*09d0*/  IMAD R22, R6, 0x4, R25 ;  /* 0x0000000406167824 */ /* 0x000fc400078e0219 */
[C---:B------:R-:W-:Y:S02]  /*09e0*/  IMAD R25, R6.reuse, 0x4, R27 ;  /* 0x0000000406197824 */ /* 0x040fe400078e021b */
[C---:B------:R-:W-:Y:S01]  /*09f0*/  FMUL R27, R3.reuse, R20 ;  /* 0x00000014031b7220 */ /* 0x040fe20000400000 */
[----:B------:R-:W-:Y:S02]  /*0a00*/  IMAD R10, R6, 0x4, R31 ;  /* 0x00000004060a7824 */ /* 0x000fe400078e021f */
[----:B------:R-:W-:Y:S01]  /*0a10*/  FMUL R20, R26, R5 ;  /* 0x000000051a147220 */ /* 0x000fe20000400000 */
[----:B------:R-:W-:Y:S02]  /*0a20*/  IMAD R6, R6, 0x4, R37 ;  /* 0x0000000406067824 */ /* 0x000fe400078e0225 */
[C---:B------:R-:W-:Y:S01]  /*0a30*/  FMUL R31, R3.reuse, R28 ;  /* 0x0000001c031f7220 */ /* 0x040fe20000400000 */
[C---:B------:R-:W-:Y:S01]  /*0a40*/  FMUL R37, R3.reuse, R8 ;  /* 0x0000000803257220 */ /* 0x040fe20000400000 */
[----:B------:R-:W-:Y:S01]  /*0a50*/  FMUL R3, R3, R4 ;  /* 0x0000000403037220 */ /* 0x000fe20000400000 */
[----:B----4-:R-:W-:-:S03]  /*0a60*/  FFMA R20, R20, R17, R33 ;  /* 0x0000001114147223 */ /* 0x010fc60000000021 */
[-CC-:B------:R-:W-:Y:S01]  /*0a70*/  FFMA R5, R3, R16.reuse, R32.reuse ;  /* 0x0000001003057223 */ /* 0x180fe20000000020 */
[----:B------:R-:W-:Y:S01]  /*0a80*/  FFMA R7, R7, R19, R35 ;  /* 0x0000001307077223 */ /* 0x000fe20000000023 */
[----:B------:R-:W-:Y:S01]  /*0a90*/  FSETP.GEU.AND P6, PT, R20, RZ, PT ;  /* 0x000000ff1400720b */ /* 0x000fe20003fce000 */
[----:B------:R-:W-:Y:S01]  /*0aa0*/  FMUL R30, R26, R9 ;  /* 0x000000091a1e7220 */ /* 0x000fe20000400000 */
[----:B------:R-:W-:Y:S01]  /*0ab0*/  FFMA R4, R37, R16, R32 ;  /* 0x0000001025047223 */ /* 0x000fe20000000020 */
[----:B------:R-:W-:Y:S02]  /*0ac0*/  FSETP.GEU.AND P4, PT, R5, RZ, PT ;  /* 0x000000ff0500720b */ /* 0x000fe40003f8e000 */
[----:B------:R-:W-:Y:S01]  /*0ad0*/  FSEL R20, R20, RZ, P6 ;  /* 0x000000ff14147208 */ /* 0x000fe20003000000 */
[----:B------:R-:W-:Y:S01]  /*0ae0*/  FFMA R9, R30, R17, R33 ;  /* 0x000000111e097223 */ /* 0x000fe20000000021 */
[----:B------:R-:W-:Y:S01]  /*0af0*/  FSETP.GEU.AND P6, PT, R7, RZ, PT ;  /* 0x000000ff0700720b */ /* 0x000fe20003fce000 */
[----:B------:R-:W-:Y:S01]  /*0b00*/  FFMA R23, R23, R18, R34 ;  /* 0x0000001217177223 */ /* 0x000fe20000000022 */
[----:B------:R-:W-:Y:S01]  /*0b10*/  FSEL R5, R5, RZ, P4 ;  /* 0x000000ff05057208 */ /* 0x000fe20002000000 */
[--C-:B------:R-:W-:Y:S01]  /*0b20*/  FFMA R14, R14, R19, R35.reuse ;  /* 0x000000130e0e7223 */ /* 0x100fe20000000023 */
[----:B------:R-:W-:Y:S01]  /*0b30*/  FSETP.GEU.AND P4, PT, R4, RZ, PT ;  /* 0x000000ff0400720b */ /* 0x000fe20003f8e000 */
[C---:B------:R-:W-:Y:S01]  /*0b40*/  FMUL R8, R26.reuse, R29 ;  /* 0x0000001d1a087220 */ /* 0x040fe20000400000 */
[----:B------:R-:W-:Y:S01]  /*0b50*/  FSEL R7, R7, RZ, P6 ;  /* 0x000000ff07077208 */ /* 0x000fe20003000000 */
[----:B------:R-:W-:Y:S01]  /*0b60*/  FMUL R28, R26, R21 ;  /* 0x000000151a1c7220 */ /* 0x000fe20000400000 */
[----:B------:R-:W-:Y:S01]  /*0b70*/  FFMA R3, R31, R16, R32 ;  /* 0x000000101f037223 */ /* 0x000fe20000000020 */
[-CC-:B------:R-:W-:Y:S01]  /*0b80*/  FFMA R24, R24, R19.reuse, R35.reuse ;  /* 0x0000001318187223 */ /* 0x180fe20000000023 */
[----:B------:R-:W-:Y:S01]  /*0b90*/  FFMA R12, R12, R19, R35 ;  /* 0x000000130c0c7223 */ /* 0x000fe20000000023 */
[----:B------:R-:W-:Y:S01]  /*0ba0*/  FSETP.GEU.AND P6, PT, R9, RZ, PT ;  /* 0x000000ff0900720b */ /* 0x000fe20003fce000 */
[----:B------:R-:W-:Y:S01]  /*0bb0*/  FFMA R26, R15, R18, R34 ;  /* 0x000000120f1a7223 */ /* 0x000fe20000000022 */
[----:B------:R-:W-:Y:S01]  /*0bc0*/  FSETP.GEU.AND P5, PT, R23, RZ, PT ;  /* 0x000000ff1700720b */ /* 0x000fe20003fae000 */
[----:B------:R-:W-:Y:S01]  /*0bd0*/  FFMA R8, R8, R17, R33 ;  /* 0x0000001108087223 */ /* 0x000fe20000000021 */
[----:B------:R-:W-:-:S02]  /*0be0*/  FSEL R19, R4, RZ, P4 ;  /* 0x000000ff04137208 */ /* 0x000fc40002000000 */
[----:B------:R-:W-:Y:S01]  /*0bf0*/  FSETP.GEU.AND P4, PT, R14, RZ, PT ;  /* 0x000000ff0e00720b */ /* 0x000fe20003f8e000 */
[----:B------:R-:W-:Y:S01]  /*0c00*/  FFMA R29, R13, R18, R34 ;  /* 0x000000120d1d7223 */ /* 0x000fe20000000022 */
[----:B------:R-:W-:Y:S02]  /*0c10*/  FSEL R4, R9, RZ, P6 ;  /* 0x000000ff09047208 */ /* 0x000fe40003000000 */
[----:B------:R-:W-:Y:S02]  /*0c20*/  FSEL R23, R23, RZ, P5 ;  /* 0x000000ff17177208 */ /* 0x000fe40002800000 */
[----:B------:R-:W-:Y:S01]  /*0c30*/  FSETP.GEU.AND P6, PT, R3, RZ, PT ;  /* 0x000000ff0300720b */ /* 0x000fe20003fce000 */
[----:B------:R-:W-:Y:S01]  /*0c40*/  FFMA R16, R27, R16, R32 ;  /* 0x000000101b107223 */ /* 0x000fe20000000020 */
[----:B------:R-:W-:Y:S02]  /*0c50*/  FSETP.GEU.AND P5, PT, R26, RZ, PT ;  /* 0x000000ff1a00720b */ /* 0x000fe40003fae000 */
[----:B------:R-:W-:-:S02]  /*0c60*/  FSEL R9, R14, RZ, P4 ;  /* 0x000000ff0e097208 */ /* 0x000fc40002000000 */
[----:B------:R-:W-:Y:S01]  /*0c70*/  FSETP.GEU.AND P4, PT, R8, RZ, PT ;  /* 0x000000ff0800720b */ /* 0x000fe20003f8e000 */
[----:B------:R0:W-:Y:S01]  /*0c80*/  STS [R22], R5 ;  /* 0x0000000516007388 */ /* 0x0001e20000000800 */
[----:B------:R-:W-:Y:S01]  /*0c90*/  FSEL R3, R3, RZ, P6 ;  /* 0x000000ff03037208 */ /* 0x000fe20003000000 */
[----:B------:R-:W-:Y:S01]  /*0ca0*/  FFMA R28, R28, R17, R33 ;  /* 0x000000111c1c7223 */ /* 0x000fe20000000021 */
[----:B------:R-:W-:Y:S01]  /*0cb0*/  FSETP.GEU.AND P6, PT, R29, RZ, PT ;  /* 0x000000ff1d00720b */ /* 0x000fe20003fce000 */
[----:B------:R-:W-:Y:S01]  /*0cc0*/  STS [R25+0x200], R20 ;  /* 0x0002001419007388 */ /* 0x000fe20000000800 */
[----:B------:R-:W-:Y:S01]  /*0cd0*/  FFMA R18, R11, R18, R34 ;  /* 0x000000120b127223 */ /* 0x000fe20000000022 */
[----:B------:R-:W-:Y:S02]  /*0ce0*/  FSEL R8, R8, RZ, P4 ;  /* 0x000000ff08087208 */ /* 0x000fe40002000000 */
[----:B------:R-:W-:Y:S01]  /*0cf0*/  STS [R10+0x400], R23 ;  /* 0x000400170a007388 */ /* 0x000fe20000000800 */
[----:B0-----:R-:W-:-:S02]  /*0d00*/  FSEL R5, R26, RZ, P5 ;  /* 0x000000ff1a057208 */ /* 0x001fc40002800000 */
[----:B------:R-:W-:Y:S01]  /*0d10*/  FSETP.GEU.AND P5, PT, R24, RZ, PT ;  /* 0x000000ff1800720b */ /* 0x000fe20003fae000 */
[----:B------:R0:W-:Y:S01]  /*0d20*/  STS [R6+0x600], R7 ;  /* 0x0006000706007388 */ /* 0x0001e20000000800 */
[----:B------:R-:W-:Y:S02]  /*0d30*/  FSETP.GEU.AND P4, PT, R16, RZ, PT ;  /* 0x000000ff1000720b */ /* 0x000fe40003f8e000 */
[----:B------:R-:W-:Y:S01]  /*0d40*/  FSEL R29, R29, RZ, P6 ;  /* 0x000000ff1d1d7208 */ /* 0x000fe20003000000 */
[----:B------:R-:W-:Y:S01]  /*0d50*/  STS [R22+0x80], R19 ;  /* 0x0000801316007388 */ /* 0x000fe20000000800 */
[----:B------:R-:W-:-:S03]  /*0d60*/  FSETP.GEU.AND P6, PT, R28, RZ, PT ;  /* 0x000000ff1c00720b */ /* 0x000fc60003fce000 */
[----:B------:R-:W-:Y:S01]  /*0d70*/  STS [R25+0x280], R4 ;  /* 0x0002800419007388 */ /* 0x000fe20000000800 */
[----:B0-----:R-:W-:-:S03]  /*0d80*/  FSEL R7, R24, RZ, P5 ;  /* 0x000000ff18077208 */ /* 0x001fc60002800000 */
[----:B------:R0:W-:Y:S01]  /*0d90*/  STS [R10+0x480], R5 ;  /* 0x000480050a007388 */ /* 0x0001e20000000800 */
[----:B------:R-:W-:-:S03]  /*0da0*/  FSETP.GEU.AND P5, PT, R18, RZ, PT ;  /* 0x000000ff1200720b */ /* 0x000fc60003fae000 */
[----:B------:R1:W-:Y:S01]  /*0db0*/  STS [R6+0x680], R9 ;  /* 0x0006800906007388 */ /* 0x0003e20000000800 */
[----:B------:R-:W-:-:S03]  /*0dc0*/  FSEL R28, R28, RZ, P6 ;  /* 0x000000ff1c1c7208 */ /* 0x000fc60003000000 */
[----:B------:R-:W-:Y:S01]  /*0dd0*/  STS [R22+0x100], R3 ;  /* 0x0001000316007388 */ /* 0x000fe20000000800 */
[----:B0-----:R-:W-:Y:S02]  /*0de0*/  FSEL R5, R16, RZ, P4 ;  /* 0x000000ff10057208 */ /* 0x001fe40002000000 */
[----:B------:R-:W-:Y:S01]  /*0df0*/  FSETP.GEU.AND P4, PT, R12, RZ, PT ;  /* 0x000000ff0c00720b */ /* 0x000fe20003f8e000 */
[----:B------:R-:W-:Y:S01]  /*0e00*/  STS [R25+0x300], R8 ;  /* 0x0003000819007388 */ /* 0x000fe20000000800 */
[----:B-1----:R-:W-:-:S03]  /*0e10*/  FSEL R9, R18, RZ, P5 ;  /* 0x000000ff12097208 */ /* 0x002fc60002800000 */
[----:B------:R-:W-:Y:S04]  /*0e20*/  STS [R10+0x500], R29 ;  /* 0x0005001d0a007388 */ /* 0x000fe80000000800 */
[----:B------:R0:W-:Y:S04]  /*0e30*/  STS [R6+0x700], R7 ;  /* 0x0007000706007388 */ /* 0x0001e80000000800 */
[----:B------:R1:W-:Y:S01]  /*0e40*/  STS [R22+0x180], R5 ;  /* 0x0001800516007388 */ /* 0x0003e20000000800 */
[----:B0-----:R-:W-:-:S03]  /*0e50*/  FSEL R7, R12, RZ, P4 ;  /* 0x000000ff0c077208 */ /* 0x001fc60002000000 */
[----:B------:R-:W-:Y:S04]  /*0e60*/  STS [R25+0x380], R28 ;  /* 0x0003801c19007388 */ /* 0x000fe80000000800 */
[----:B------:R-:W-:Y:S04]  /*0e70*/  STS [R10+0x580], R9 ;  /* 0x000580090a007388 */ /* 0x000fe80000000800 */
[----:B------:R0:W-:Y:S01]  /*0e80*/  STS [R6+0x780], R7 ;  /* 0x0007800706007388 */ /* 0x0001e20000000800 */
[----:B------:R-:W-:Y:S02]  /*0e90*/  SHF.R.U32.HI R3, RZ, 0x5, R2 ;  /* 0x00000005ff037819 */ /* 0x000fe40000011602 */
[----:B------:R-:W-:-:S02]  /*0ea0*/  LOP3.LUT R23, R0, 0x16, RZ, 0xfc, !PT ;  /* 0x0000001600177812 */ /* 0x000fc400078efcff */
[----:B------:R-:W-:Y:S02]  /*0eb0*/  LOP3.LUT R3, R3, 0x4, RZ, 0xc0, !PT ;  /* 0x0000000403037812 */ /* 0x000fe400078ec0ff */
[----:B------:R-:W-:Y:S02]  /*0ec0*/  LOP3.LUT R4, R2, 0xff, RZ, 0xc0, !PT ;  /* 0x000000ff02047812 */ /* 0x000fe400078ec0ff */
[----:B------:R-:W-:Y:S01]  /*0ed0*/  SHF.R.S32.HI R2, RZ, 0x1f, R23 ;  /* 0x0000001fff027819 */ /* 0x000fe20000011417 */
[----:B------:R-:W-:Y:S01]  /*0ee0*/  VIADD R3, R3, UR4 ;  /* 0x0000000403037c36 */ /* 0x000fe20008000000 */
[----:B------:R-:W-:Y:S02]  /*0ef0*/  LOP3.LUT R19, R0, 0x14, RZ, 0xfc, !PT ;  /* 0x0000001400137812 */ /* 0x000fe400078efcff */
[----:B------:R-:W-:Y:S01]  /*0f00*/  LEA.HI R12, R2, R23, RZ, 0x7 ;  /* 0x00000017020c7211 */ /* 0x000fe200078f38ff */
[----:B------:R-:W-:Y:S01]  /*0f10*/  IMAD R14, R4, 0x4, R3 ;  /* 0x00000004040e7824 */ /* 0x000fe200078e0203 */
[----:B------:R-:W-:Y:S01]  /*0f20*/  BAR.SYNC.DEFER_BLOCKING 0x0 ;  /* 0x0000000000007b1d */ /* 0x000fe20000010000 */
[----:B------:R-:W-:-:S02]  /*0f30*/  SHF.R.S32.HI R8, RZ, 0x1f, R19 ;  /* 0x0000001fff087819 */ /* 0x000fc40000011413 */
[----:B------:R-:W-:Y:S02]  /*0f40*/  ISETP.GE.AND P0, PT, R36, 0x51, PT ;  /* 0x000000512400780c */ /* 0x000fe40003f06270 */
[----:B------:R-:W-:Y:S02]  /*0f50*/  LOP3.LUT R2, R12, 0xffffff80, RZ, 0xc0, !PT ;  /* 0xffffff800c027812 */ /* 0x000fe400078ec0ff */
[----:B------:R-:W-:Y:S02]  /*0f60*/  LEA.HI R8, R8, R19, RZ, 0x7 ;  /* 0x0000001308087211 */ /* 0x000fe400078f38ff */
[----:B------:R-:W-:Y:S02]  /*0f70*/  SHF.R.S32.HI R3, RZ, 0x1f, R0 ;  /* 0x0000001fff037819 */ /* 0x000fe40000011400 */
[----:B------:R-:W-:Y:S02]  /*0f80*/  LOP3.LUT R21, R0, 0x1c, RZ, 0xfc, !PT ;  /* 0x0000001c00157812 */ /* 0x000fe400078efcff */
[C---:B------:R-:W-:Y:S01]  /*0f90*/  ISETP.LT.AND P4, PT, R23.reuse, 0x200, !P0 ;  /* 0x000002001700780c */ /* 0x040fe20004781270 */
[----:B------:R-:W-:Y:S01]  /*0fa0*/  IMAD.IADD R23, R23, 0x1, -R2 ;  /* 0x0000000117177824 */ /* 0x000fe200078e0a02 */
[----:B------:R-:W-:-:S02]  /*0fb0*/  LOP3.LUT R2, R8, 0xffffff80, RZ, 0xc0, !PT ;  /* 0xffffff8008027812 */ /* 0x000fc400078ec0ff */
[----:B-1----:R-:W-:Y:S01]  /*0fc0*/  LEA.HI R5, R3, R0, RZ, 0x7 ;  /* 0x0000000003057211 */ /* 0x002fe200078f38ff */
[----:B------:R1:W2:Y:S01]  /*0fd0*/  LDS R25, [R14] ;  /* 0x000000000e197984 */ /* 0x0002a20000000800 */
[----:B------:R-:W-:Y:S02]  /*0fe0*/  SHF.R.S32.HI R30, RZ, 0x1f, R21 ;  /* 0x0000001fff1e7819 */ /* 0x000fe40000011415 */
[C---:B------:R-:W-:Y:S01]  /*0ff0*/  ISETP.LT.AND P5, PT, R19.reuse, 0x200, !P0 ;  /* 0x000002001300780c */ /* 0x040fe200047a1270 */
[----:B------:R-:W-:Y:S01]  /*1000*/  IMAD.IADD R19, R19, 0x1, -R2 ;  /* 0x0000000113137824 */ /* 0x000fe200078e0a02 */
[----:B0-----:R-:W-:Y:S01]  /*1010*/  LOP3.LUT R7, R5, 0xffffff80, RZ, 0xc0, !PT ;  /* 0xffffff8005077812 */ /* 0x001fe200078ec0ff */
[----:B------:R-:W0:Y:S01]  /*1020*/  LDC.64 R2, c[0x0][0x238] ;  /* 0x00008e00ff027b82 */ /* 0x000e220000000a00 */
[----:B------:R-:W-:-:S03]  /*1030*/  LEA.HI R15, R30, R21, RZ, 0x7 ;  /* 0x000000151e0f7211 */ /* 0x000fc600078f38ff */
[C---:B------:R-:W-:Y:S01]  /*1040*/  IMAD.IADD R7, R0.reuse, 0x1, -R7 ;  /* 0x0000000100077824 */ /* 0x040fe200078e0a07 */
[----:B------:R-:W-:Y:S02]  /*1050*/  LOP3.LUT R34, R15, 0xffffff80, RZ, 0xc0, !PT ;  /* 0xffffff800f227812 */ /* 0x000fe400078ec0ff */
[----:B------:R-:W-:Y:S01]  /*1060*/  SHF.R.S32.HI R5, RZ, 0x7, R5 ;  /* 0x00000007ff057819 */ /* 0x000fe20000011405 */
[----:B------:R-:W-:Y:S02]  /*1070*/  IMAD R6, R7, 0x51, R36 ;  /* 0x0000005107067824 */ /* 0x000fe400078e0224 */
[----:B------:R-:W-:Y:S02]  /*1080*/  IMAD.IADD R27, R21, 0x1, -R34 ;  /* 0x00000001151b7824 */ /* 0x000fe400078e0a22 */
[----:B------:R-:W-:Y:S01]  /*1090*/  IMAD R7, R5, 0xf300, R6 ;  /* 0x0000f30005077824 */ /* 0x000fe200078e0206 */
[----:B------:R-:W-:Y:S01]  /*10a0*/  SHF.R.S32.HI R5, RZ, 0x7, R15 ;  /* 0x00000007ff057819 */ /* 0x000fe2000001140f */
[----:B------:R-:W-:Y:S01]  /*10b0*/  IMAD R6, R27, 0x51, R36 ;  /* 0x000000511b067824 */ /* 0x000fe200078e0224 */
[----:B------:R-:W-:-:S02]  /*10c0*/  LOP3.LUT R9, R0, 0x2, RZ, 0xfc, !PT ;  /* 0x0000000200097812 */ /* 0x000fc400078efcff */
[----:B------:R-:W-:Y:S01]  /*10d0*/  ISETP.LT.AND P6, PT, R0, 0x200, !P0 ;  /* 0x000002000000780c */ /* 0x000fe200047c1270 */
[----:B------:R-:W-:Y:S01]  /*10e0*/  IMAD R5, R5, 0xf300, R6 ;  /* 0x0000f30005057824 */ /* 0x000fe200078e0206 */
[----:B------:R-:W-:-:S04]  /*10f0*/  SHF.R.S32.HI R6, RZ, 0x1f, R9 ;  /* 0x0000001fff067819 */ /* 0x000fc80000011409 */
[----:B------:R-:W-:Y:S01]  /*1100*/  LEA.HI R10, R6, R9, RZ, 0x7 ;  /* 0x00000009060a7211 */ /* 0x000fe200078f38ff */
[----:B0-----:R-:W-:-:S03]  /*1110*/  IMAD.WIDE R6, R7, 0x4, R2 ;  /* 0x0000000407067825 */ /* 0x001fc600078e0202 */
[----:B-1----:R-:W-:-:S03]  /*1120*/  LOP3.LUT R14, R10, 0xffffff80, RZ, 0xc0, !PT ;  /* 0xffffff800a0e7812 */ /* 0x002fc600078ec0ff */
[----:B--2---:R0:W-:Y:S01]  /*1130*/  @P6 STG.E desc[UR6][R6.64], R25 ;  /* 0x0000001906006986 */ /* 0x0041e2000c101906 */
[C---:B------:R-:W-:Y:S01]  /*1140*/  ISETP.LT.AND P6, PT, R9.reuse, 0x200, !P0 ;  /* 0x000002000900780c */ /* 0x040fe200047c1270 */
[----:B------:R-:W-:Y:S01]  /*1150*/  IMAD.IADD R9, R9, 0x1, -R14 ;  /* 0x0000000109097824 */ /* 0x000fe200078e0a0e */
[----:B------:R-:W-:-:S04]  /*1160*/  LOP3.LUT R14, R4, 0x100, RZ, 0xfc, !PT ;  /* 0x00000100040e7812 */ /* 0x000fc800078efcff */
[----:B------:R-:W-:-:S04]  /*1170*/  SHF.R.U32.HI R14, RZ, 0x5, R14 ;  /* 0x00000005ff0e7819 */ /* 0x000fc8000001160e */
[----:B------:R-:W-:-:S05]  /*1180*/  LOP3.LUT R14, R14, 0xc, RZ, 0xc0, !PT ;  /* 0x0000000c0e0e7812 */ /* 0x000fca00078ec0ff */
[----:B------:R-:W-:-:S04]  /*1190*/  VIADD R15, R14, UR4 ;  /* 0x000000040e0f7c36 */ /* 0x000fc80008000000 */
[----:B------:R-:W-:-:S05]  /*11a0*/  IMAD R16, R4, 0x4, R15 ;  /* 0x0000000404107824 */ /* 0x000fca00078e020f */
[----:B------:R-:W1:Y:S01]  /*11b0*/  LDS R27, [R16+0x400] ;  /* 0x00040000101b7984 */ /* 0x000e620000000800 */
[----:B------:R-:W-:-:S04]  /*11c0*/  LOP3.LUT R17, R0, 0x1a, RZ, 0xfc, !PT ;  /* 0x0000001a00117812 */ /* 0x000fc800078efcff */
[----:B------:R-:W-:-:S04]  /*11d0*/  SHF.R.S32.HI R32, RZ, 0x1f, R17 ;  /* 0x0000001fff207819 */ /* 0x000fc80000011411 */
[----:B------:R-:W-:Y:S01]  /*11e0*/  LEA.HI R13, R32, R17, RZ, 0x7 ;  /* 0x00000011200d7211 */ /* 0x000fe200078f38ff */
[----:B------:R-:W-:Y:S01]  /*11f0*/  IMAD R9, R9, 0x51, R36 ;  /* 0x0000005109097824 */ /* 0x000fe200078e0224 */
[----:B------:R-:W-:Y:S02]  /*1200*/  SHF.R.S32.HI R10, RZ, 0x7, R10 ;  /* 0x00000007ff0a7819 */ /* 0x000fe4000001140a */
[----:B------:R-:W-:Y:S02]  /*1210*/  LOP3.LUT R32, R13, 0xffffff80, RZ, 0xc0, !PT ;  /* 0xffffff800d207812 */ /* 0x000fe400078ec0ff */
[----:B0-----:R-:W-:Y:S02]  /*1220*/  LOP3.LUT R6, R0, 0x4, RZ, 0xfc, !PT ;  /* 0x0000000400067812 */ /* 0x001fe400078efcff */
[----:B------:R-:W-:Y:S01]  /*1230*/  ISETP.LT.AND P1, PT, R21, 0x200, !P0 ;  /* 0x000002001500780c */ /* 0x000fe20004721270 */
[----:B------:R-:W-:Y:S02]  /*1240*/  IMAD.IADD R21, R17, 0x1, -R32 ;  /* 0x0000000111157824 */ /* 0x000fe400078e0a20 */
[----:B------:R-:W-:Y:S01]  /*1250*/  IMAD R15, R10, 0xf300, R9 ;  /* 0x0000f3000a0f7824 */ /* 0x000fe200078e0209 */
[----:B------:R-:W-:Y:S01]  /*1260*/  SHF.R.S32.HI R9, RZ, 0x1f, R6 ;  /* 0x0000001fff097819 */ /* 0x000fe20000011406 */
[----:B------:R-:W-:Y:S01]  /*1270*/  IMAD R14, R21, 0x51, R36 ;  /* 0x00000051150e7824 */ /* 0x000fe200078e0224 */
[----:B------:R-:W-:-:S02]  /*1280*/  SHF.R.S32.HI R13, RZ, 0x7, R13 ;  /* 0x00000007ff0d7819 */ /* 0x000fc4000001140d */
[----:B------:R-:W-:-:S03]  /*1290*/  LEA.HI R10, R9, R6, RZ, 0x7 ;  /* 0x00000006090a7211 */ /* 0x000fc600078f38ff */
[----:B------:R-:W-:Y:S01]  /*12a0*/  IMAD R7, R13, 0xf300, R14 ;  /* 0x0000f3000d077824 */ /* 0x000fe200078e020e */
[----:B------:R-:W-:Y:S01]  /*12b0*/  LOP3.LUT R9, R10, 0xffffff80, RZ, 0xc0, !PT ;  /* 0xffffff800a097812 */ /* 0x000fe200078ec0ff */
[----:B------:R-:W-:-:S04]  /*12c0*/  IMAD.WIDE R14, R15, 0x4, R2 ;  /* 0x000000040f0e7825 */ /* 0x000fc800078e0202 */
[C---:B------:R-:W-:Y:S01]  /*12d0*/  IMAD.IADD R13, R6.reuse, 0x1, -R9 ;  /* 0x00000001060d7824 */ /* 0x040fe200078e0a09 */
[----:B-1----:R0:W-:Y:S01]  /*12e0*/  @P6 STG.E desc[UR6][R14.64], R27 ;  /* 0x0000001b0e006986 */ /* 0x0021e2000c101906 */
[----:B------:R-:W-:Y:S02]  /*12f0*/  ISETP.LT.AND P6, PT, R6, 0x200, !P0 ;  /* 0x000002000600780c */ /* 0x000fe400047c1270 */
[----:B------:R-:W-:-:S04]  /*1300*/  LOP3.LUT R6, R4, 0x200, RZ, 0xfc, !PT ;  /* 0x0000020004067812 */ /* 0x000fc800078efcff */
[----:B------:R-:W-:-:S04]  /*1310*/  SHF.R.U32.HI R6, RZ, 0x5, R6 ;  /* 0x00000005ff067819 */ /* 0x000fc80000011606 */
[----:B------:R-:W-:-:S05]  /*1320*/  LOP3.LUT R6, R6, 0x14, RZ, 0xc0, !PT ;  /* 0x0000001406067812 */ /* 0x000fca00078ec0ff */
[----:B------:R-:W-:Y:S01]  /*1330*/  VIADD R9, R6, UR4 ;  /* 0x0000000406097c36 */ /* 0x000fe20008000000 */
[----:B------:R-:W-:-:S03]  /*1340*/  LOP3.LUT R30, R0, 0x18, RZ, 0xfc, !PT ;  /* 0x00000018001e7812 */ /* 0x000fc600078efcff */
[----:B------:R-:W-:Y:S01]  /*1350*/  IMAD R16, R4, 0x4, R9 ;  /* 0x0000000404107824 */ /* 0x000fe200078e0209 */
[----:B------:R-:W-:-:S04]  /*1360*/  SHF.R.S32.HI R11, RZ, 0x1f, R30 ;  /* 0x0000001fff0b7819 */ /* 0x000fc8000001141e */
[----:B------:R-:W1:Y:S01]  /*1370*/  LDS R21, [R16+0x800] ;  /* 0x0008000010157984 */ /* 0x000e620000000800 */
[----:B------:R-:W-:Y:S02]  /*1380*/  LEA.HI R11, R11, R30, RZ, 0x7 ;  /* 0x0000001e0b0b7211 */ /* 0x000fe400078f38ff */
[----:B------:R-:W-:Y:S02]  /*1390*/  ISETP.LT.AND P2, PT, R17, 0x200, !P0 ;  /* 0x000002001100780c */ /* 0x000fe40004741270 */
[----:B------:R-:W-:Y:S02]  /*13a0*/  LOP3.LUT R17, R11, 0xffffff80, RZ, 0xc0, !PT ;  /* 0xffffff800b117812 */ /* 0x000fe400078ec0ff */
[----:B------:R-:W-:-:S03]  /*13b0*/  SHF.R.S32.HI R9, RZ, 0x7, R11 ;  /* 0x00000007ff097819 */ /* 0x000fc6000001140b */
[----:B------:R-:W-:-:S04]  /*13c0*/  IMAD.IADD R17, R30, 0x1, -R17 ;  /* 0x000000011e117824 */ /* 0x000fc800078e0a11 */
[----:B------:R-:W-:Y:S01]  /*13d0*/  IMAD R6, R17, 0x51, R36 ;  /* 0x0000005111067824 */ /* 0x000fe200078e0224 */
[----:B------:R-:W-:-:S03]  /*13e0*/  SHF.R.S32.HI R10, RZ, 0x7, R10 ;  /* 0x00000007ff0a7819 */ /* 0x000fc6000001140a */
[----:B------:R-:W-:Y:S01]  /*13f0*/  IMAD R9, R9, 0xf300, R6 ;  /* 0x0000f30009097824 */ /* 0x000fe200078e0206 */
[----:B------:R-:W-:Y:S01]  /*1400*/  LOP3.LUT R6, R0, 0x6, RZ, 0xfc, !PT ;  /* 0x0000000600067812 */ /* 0x000fe200078efcff */
[----:B------:R-:W-:-:S03]  /*1410*/  IMAD R13, R13, 0x51, R36 ;  /* 0x000000510d0d7824 */ /* 0x000fc600078e0224 */
[----:B------:R-:W-:Y:S01]  /*1420*/  SHF.R.S32.HI R11, RZ, 0x1f, R6 ;  /* 0x0000001fff0b7819 */ /* 0x000fe20000011406 */
[----:B0-----:R-:W-:-:S03]  /*1430*/  IMAD R15, R10, 0xf300, R13 ;  /* 0x0000f3000a0f7824 */ /* 0x001fc600078e020d */
[----:B------:R-:W-:Y:S01]  /*1440*/  LEA.HI R13, R11, R6, RZ, 0x7 ;  /* 0x000000060b0d7211 */ /* 0x000fe200078f38ff */
[----:B------:R-:W-:-:S03]  /*1450*/  IMAD.WIDE R10, R15, 0x4, R2 ;  /* 0x000000040f0a7825 */ /* 0x000fc600078e0202 */
[----:B------:R-:W-:-:S05]  /*1460*/  LOP3.LUT R15, R13, 0xffffff80, RZ, 0xc0, !PT ;  /* 0xffffff800d0f7812 */ /* 0x000fca00078ec0ff */
[C---:B------:R-:W-:Y:S01]  /*1470*/  IMAD.IADD R15, R6.reuse, 0x1, -R15 ;  /* 0x00000001060f7824 */ /* 0x040fe200078e0a0f */
[----:B-1----:R0:W-:Y:S01]  /*1480*/  @P6 STG.E desc[UR6][R10.64], R21 ;  /* 0x000000150a006986 */ /* 0x0021e2000c101906 */
[----:B------:R-:W-:Y:S02]  /*1490*/  ISETP.LT.AND P6, PT, R6, 0x200, !P0 ;  /* 0x000002000600780c */ /* 0x000fe400047c1270 */
[----:B------:R-:W-:-:S04]  /*14a0*/  LOP3.LUT R6, R4, 0x300, RZ, 0xfc, !PT ;  /* 0x0000030004067812 */ /* 0x000fc800078efcff */
[----:B------:R-:W-:-:S04]  /*14b0*/  SHF.R.U32.HI R6, RZ, 0x5, R6 ;  /* 0x00000005ff067819 */ /* 0x000fc80000011606 */
[----:B------:R-:W-:-:S05]  /*14c0*/  LOP3.LUT R6, R6, 0x1c, RZ, 0xc0, !PT ;  /* 0x0000001c06067812 */ /* 0x000fca00078ec0ff */
[----:B------:R-:W-:-:S04]  /*14d0*/  VIADD R17, R6, UR4 ;  /* 0x0000000406117c36 */ /* 0x000fc80008000000 */
[----:B------:R-:W-:-:S06]  /*14e0*/  IMAD R17, R4, 0x4, R17 ;  /* 0x0000000404117824 */ /* 0x000fcc00078e0211 */
[----:B------:R-:W1:Y:S01]  /*14f0*/  LDS R17, [R17+0xc00] ;  /* 0x000c000011117984 */ /* 0x000e620000000800 */
[----:B------:R-:W-:Y:S01]  /*1500*/  SHF.R.S32.HI R13, RZ, 0x7, R13 ;  /* 0x00000007ff0d7819 */ /* 0x000fe2000001140d */
[----:B0-----:R-:W-:Y:S01]  /*1510*/  IMAD R10, R15, 0x51, R36 ;  /* 0x000000510f0a7824 */ /* 0x001fe200078e0224 */
[----:B------:R-:W-:-:S03]  /*1520*/  LOP3.LUT R6, R0, 0x8, RZ, 0xfc, !PT ;  /* 0x0000000800067812 */ /* 0x000fc600078efcff */
[----:B------:R-:W-:Y:S01]  /*1530*/  IMAD R15, R13, 0xf300, R10 ;  /* 0x0000f3000d0f7824 */ /* 0x000fe200078e020a */
[----:B------:R-:W-:Y:S01]  /*1540*/  SHF.R.S32.HI R13, RZ, 0x1f, R6 ;  /* 0x0000001fff0d7819 */ /* 0x000fe20000011406 */
[----:B------:R-:W-:Y:S01]  /*1550*/  IMAD R23, R23, 0x51, R36 ;  /* 0x0000005117177824 */ /* 0x000fe200078e0224 */
[----:B------:R-:W-:Y:S02]  /*1560*/  SHF.R.S32.HI R12, RZ, 0x7, R12 ;  /* 0x00000007ff0c7819 */ /* 0x000fe4000001140c */
[----:B------:R-:W-:-:S03]  /*1570*/  LEA.HI R10, R13, R6, RZ, 0x7 ;  /* 0x000000060d0a7211 */ /* 0x000fc600078f38ff */
[----:B------:R-:W-:Y:S02]  /*1580*/  IMAD R11, R12, 0xf300, R23 ;  /* 0x0000f3000c0b7824 */ /* 0x000fe400078e0217 */
[----:B------:R-:W-:Y:S01]  /*1590*/  IMAD.WIDE R12, R15, 0x4, R2 ;  /* 0x000000040f0c7825 */ /* 0x000fe200078e0202 */
        /* <DEDUP_REMOVED lines=11> */
[--C-:B------:R-:W-:Y:S01]  /*1650*/  IMAD R15, R15, 0x51, R36.reuse ;  /* 0x000000510f0f7824 */ /* 0x100fe200078e0224 */
[----:B------:R-:W-:Y:S01]  /*1660*/  LOP3.LUT R6, R0, 0xa, RZ, 0xfc, !PT ;  /* 0x0000000a00067812 */ /* 0x000fe200078efcff */
[----:B------:R-:W-:Y:S01]  /*1670*/  IMAD R19, R19, 0x51, R36 ;  /* 0x0000005113137824 */ /* 0x000fe200078e0224 */
[----:B------:R-:W-:Y:S01]  /*1680*/  SHF.R.S32.HI R8, RZ, 0x7, R8 ;  /* 0x00000007ff087819 */ /* 0x000fe20000011408 */
[----:B0-----:R-:W-:Y:S01]  /*1690*/  IMAD R17, R10, 0xf300, R15 ;  /* 0x0000f3000a117824 */ /* 0x001fe200078e020f */
[----:B------:R-:W-:-:S03]  /*16a0*/  SHF.R.S32.HI R15, RZ, 0x1f, R6 ;  /* 0x0000001fff0f7819 */ /* 0x000fc60000011406 */
[----:B------:R-:W-:Y:S01]  /*16b0*/  IMAD R13, R8, 0xf300, R19 ;  /* 0x0000f300080d7824 */ /* 0x000fe200078e0213 */
        /* <DEDUP_REMOVED lines=12> */
[----:B------:R-:W-:Y:S01]  /*1780*/  LOP3.LUT R6, R0, 0xc, RZ, 0xfc, !PT ;  /* 0x0000000c00067812 */ /* 0x000fe200078efcff */
[----:B------:R-:W-:Y:S01]  /*1790*/  IMAD R17, R17, 0x51, R36 ;  /* 0x0000005111117824 */ /* 0x000fe200078e0224 */
[----:B------:R-:W-:Y:S02]  /*17a0*/  SHF.R.S32.HI R8, RZ, 0x7, R8 ;  /* 0x00000007ff087819 */ /* 0x000fe40000011408 */
[----:B0-----:R-:W-:-:S03]  /*17b0*/  SHF.R.S32.HI R15, RZ, 0x1f, R6 ;  /* 0x0000001fff0f7819 */ /* 0x001fc60000011406 */
[----:B------:R-:W-:Y:S01]  /*17c0*/  IMAD R17, R8, 0xf300, R17 ;  /* 0x0000f30008117824 */ /* 0x000fe200078e0211 */
[----:B------:R-:W-:-:S03]  /*17d0*/  LEA.HI R8, R15, R6, RZ, 0x7 ;  /* 0x000000060f087211 */ /* 0x000fc600078f38ff */
        /* <DEDUP_REMOVED lines=43> */
[----:B------:R-:W-:-:S05]  /*1a90*/  IMAD R21, R4, 0x4, R21 ;  /* 0x0000000404157824 */ /* 0x000fca00078e0215 */
        /* <DEDUP_REMOVED lines=8> */
[----:B------:R-:W-:Y:S02]  /*1b20*/  LOP3.LUT R17, R8, 0xffffff80, RZ, 0xc0, !PT ;  /* 0xffffff8008117812 */ /* 0x000fe400078ec0ff */
[----:B------:R-:W-:-:S03]  /*1b30*/  LOP3.LUT R0, R0, 0x1e, RZ, 0xfc, !PT ;  /* 0x0000001e00007812 */ /* 0x000fc600078efcff */
[----:B------:R-:W-:Y:S01]  /*1b40*/  IMAD.IADD R19, R6, 0x1, -R17 ;  /* 0x0000000106137824 */ /* 0x000fe200078e0a11 */
[----:B------:R-:W-:Y:S02]  /*1b50*/  SHF.R.S32.HI R17, RZ, 0x7, R8 ;  /* 0x00000007ff117819 */ /* 0x000fe40000011408 */
[----:B------:R-:W-:Y:S01]  /*1b60*/  ISETP.LT.AND P3, PT, R30, 0x200, !P0 ;  /* 0x000002001e00780c */ /* 0x000fe20004761270 */
[----:B-1----:R0:W-:Y:S01]  /*1b70*/  @P6 STG.E desc[UR6][R14.64], R23 ;  /* 0x000000170e006986 */ /* 0x0021e2000c101906 */
[----:B------:R-:W-:Y:S01]  /*1b80*/  ISETP.LT.AND P6, PT, R6, 0x200, !P0 ;  /* 0x000002000600780c */ /* 0x000fe200047c1270 */
[----:B------:R-:W-:Y:S01]  /*1b90*/  IMAD R6, R19, 0x51, R36 ;  /* 0x0000005113067824 */ /* 0x000fe200078e0224 */
[----:B------:R-:W-:-:S04]  /*1ba0*/  SHF.R.S32.HI R19, RZ, 0x1f, R0 ;  /* 0x0000001fff137819 */ /* 0x000fc80000011400 */
[----:B------:R-:W-:-:S04]  /*1bb0*/  LEA.HI R19, R19, R0, RZ, 0x7 ;  /* 0x0000000013137211 */ /* 0x000fc800078f38ff */
[----:B------:R-:W-:Y:S01]  /*1bc0*/  LOP3.LUT R21, R19, 0xffffff80, RZ, 0xc0, !PT ;  /* 0xffffff8013157812 */ /* 0x000fe200078ec0ff */
[----:B------:R-:W-:Y:S01]  /*1bd0*/  IMAD R17, R17, 0xf300, R6 ;  /* 0x0000f30011117824 */ /* 0x000fe200078e0206 */
[----:B------:R-:W-:-:S03]  /*1be0*/  ISETP.LT.AND P0, PT, R0, 0x200, !P0 ;  /* 0x000002000000780c */ /* 0x000fc60004701270 */
[----:B------:R-:W-:Y:S01]  /*1bf0*/  IMAD.IADD R21, R0, 0x1, -R21 ;  /* 0x0000000100157824 */ /* 0x000fe200078e0a15 */
[C---:B------:R-:W-:Y:S02]  /*1c00*/  LOP3.LUT R0, R4.reuse, 0x900, RZ, 0xfc, !PT ;  /* 0x0000090004007812 */ /* 0x040fe400078efcff */
[C---:B------:R-:W-:Y:S02]  /*1c10*/  LOP3.LUT R6, R4.reuse, 0xa00, RZ, 0xfc, !PT ;  /* 0x00000a0004067812 */ /* 0x040fe400078efcff */
[C---:B------:R-:W-:Y:S02]  /*1c20*/  LOP3.LUT R8, R4.reuse, 0xb00, RZ, 0xfc, !PT ;  /* 0x00000b0004087812 */ /* 0x040fe400078efcff */
[C---:B------:R-:W-:Y:S02]  /*1c30*/  LOP3.LUT R10, R4.reuse, 0xc00, RZ, 0xfc, !PT ;  /* 0x00000c00040a7812 */ /* 0x040fe400078efcff */
[----:B------:R-:W-:Y:S02]  /*1c40*/  LOP3.LUT R12, R4, 0xd00, RZ, 0xfc, !PT ;  /* 0x00000d00040c7812 */ /* 0x000fe400078efcff */
[----:B------:R-:W-:-:S02]  /*1c50*/  SHF.R.U32.HI R0, RZ, 0x5, R0 ;  /* 0x00000005ff007819 */ /* 0x000fc40000011600 */
[----:B0-----:R-:W-:Y:S02]  /*1c60*/  LOP3.LUT R14, R4, 0xe00, RZ, 0xfc, !PT ;  /* 0x00000e00040e7812 */ /* 0x001fe400078efcff */
[----:B------:R-:W-:Y:S02]  /*1c70*/  SHF.R.U32.HI R6, RZ, 0x5, R6 ;  /* 0x00000005ff067819 */ /* 0x000fe40000011606 */
[----:B------:R-:W-:Y:S02]  /*1c80*/  SHF.R.U32.HI R8, RZ, 0x5, R8 ;  /* 0x00000005ff087819 */ /* 0x000fe40000011608 */
[----:B------:R-:W-:Y:S02]  /*1c90*/  SHF.R.U32.HI R10, RZ, 0x5, R10 ;  /* 0x00000005ff0a7819 */ /* 0x000fe4000001160a */
[----:B------:R-:W-:Y:S02]  /*1ca0*/  SHF.R.U32.HI R12, RZ, 0x5, R12 ;  /* 0x00000005ff0c7819 */ /* 0x000fe4000001160c */
[----:B------:R-:W-:-:S02]  /*1cb0*/  LOP3.LUT R0, R0, 0x4c, RZ, 0xc0, !PT ;  /* 0x0000004c00007812 */ /* 0x000fc400078ec0ff */
[----:B------:R-:W-:Y:S02]  /*1cc0*/  SHF.R.U32.HI R14, RZ, 0x5, R14 ;  /* 0x00000005ff0e7819 */ /* 0x000fe4000001160e */
[----:B------:R-:W-:Y:S02]  /*1cd0*/  LOP3.LUT R6, R6, 0x54, RZ, 0xc0, !PT ;  /* 0x0000005406067812 */ /* 0x000fe400078ec0ff */
[----:B------:R-:W-:Y:S02]  /*1ce0*/  LOP3.LUT R8, R8, 0x5c, RZ, 0xc0, !PT ;  /* 0x0000005c08087812 */ /* 0x000fe400078ec0ff */
[----:B------:R-:W-:Y:S01]  /*1cf0*/  LOP3.LUT R10, R10, 0x64, RZ, 0xc0, !PT ;  /* 0x000000640a0a7812 */ /* 0x000fe200078ec0ff */
[----:B------:R-:W-:Y:S01]  /*1d00*/  IMAD R36, R21, 0x51, R36 ;  /* 0x0000005115247824 */ /* 0x000fe200078e0224 */
[----:B------:R-:W-:Y:S01]  /*1d10*/  SHF.R.S32.HI R15, RZ, 0x7, R19 ;  /* 0x00000007ff0f7819 */ /* 0x000fe20000011413 */
[----:B------:R-:W-:Y:S01]  /*1d20*/  VIADD R19, R0, UR4 ;  /* 0x0000000400137c36 */ /* 0x000fe20008000000 */
[----:B------:R-:W-:Y:S01]  /*1d30*/  LOP3.LUT R12, R12, 0x6c, RZ, 0xc0, !PT ;  /* 0x0000006c0c0c7812 */ /* 0x000fe200078ec0ff */
[----:B------:R-:W-:Y:S01]  /*1d40*/  VIADD R21, R6, UR4 ;  /* 0x0000000406157c36 */ /* 0x000fe20008000000 */
[----:B------:R-:W-:Y:S01]  /*1d50*/  LOP3.LUT R14, R14, 0x74, RZ, 0xc0, !PT ;  /* 0x000000740e0e7812 */ /* 0x000fe200078ec0ff */
[----:B------:R-:W-:-:S02]  /*1d60*/  VIADD R23, R8, UR4 ;  /* 0x0000000408177c36 */ /* 0x000fc40008000000 */
[----:B------:R-:W-:Y:S02]  /*1d70*/  VIADD R25, R10, UR4 ;  /* 0x000000040a197c36 */ /* 0x000fe40008000000 */
[----:B------:R-:W-:Y:S02]  /*1d80*/  IMAD R19, R4, 0x4, R19 ;  /* 0x0000000404137824 */ /* 0x000fe400078e0213 */
[----:B------:R-:W-:Y:S02]  /*1d90*/  VIADD R27, R12, UR4 ;  /* 0x000000040c1b7c36 */ /* 0x000fe40008000000 */
[----:B------:R-:W-:Y:S02]  /*1da0*/  VIADD R29, R14, UR4 ;  /* 0x000000040e1d7c36 */ /* 0x000fe40008000000 */
[C---:B------:R-:W-:Y:S01]  /*1db0*/  IMAD R21, R4.reuse, 0x4, R21 ;  /* 0x0000000404157824 */ /* 0x040fe200078e0215 */
[----:B------:R-:W0:Y:S01]  /*1dc0*/  LDS R19, [R19+0x2400] ;  /* 0x0024000013137984 */ /* 0x000e220000000800 */
[----:B------:R-:W-:-:S02]  /*1dd0*/  IMAD R23, R4, 0x4, R23 ;  /* 0x0000000404177824 */ /* 0x000fc400078e0217 */
[C---:B------:R-:W-:Y:S02]  /*1de0*/  IMAD R25, R4.reuse, 0x4, R25 ;  /* 0x0000000404197824 */ /* 0x040fe400078e0219 */
[C---:B------:R-:W-:Y:S01]  /*1df0*/  IMAD R27, R4.reuse, 0x4, R27 ;  /* 0x00000004041b7824 */ /* 0x040fe200078e021b */
[----:B------:R-:W1:Y:S01]  /*1e00*/  LDS R21, [R21+0x2800] ;  /* 0x0028000015157984 */ /* 0x000e620000000800 */
[----:B------:R-:W-:-:S03]  /*1e10*/  IMAD R29, R4, 0x4, R29 ;  /* 0x00000004041d7824 */ /* 0x000fc600078e021d */
[----:B------:R-:W2:Y:S04]  /*1e20*/  LDS R23, [R23+0x2c00] ;  /* 0x002c000017177984 */ /* 0x000ea80000000800 */
[----:B------:R-:W3:Y:S04]  /*1e30*/  LDS R25, [R25+0x3000] ;  /* 0x0030000019197984 */ /* 0x000ee80000000800 */
[----:B------:R-:W4:Y:S04]  /*1e40*/  LDS R27, [R27+0x3400] ;  /* 0x003400001b1b7984 */ /* 0x000f280000000800 */
[----:B------:R-:W5:Y:S01]  /*1e50*/  LDS R29, [R29+0x3800] ;  /* 0x003800001d1d7984 */ /* 0x000f620000000800 */
[----:B------:R-:W-:-:S04]  /*1e60*/  LOP3.LUT R0, R4, 0xf00, RZ, 0xfc, !PT ;  /* 0x00000f0004007812 */ /* 0x000fc800078efcff */
[----:B------:R-:W-:-:S04]  /*1e70*/  SHF.R.U32.HI R0, RZ, 0x5, R0 ;  /* 0x00000005ff007819 */ /* 0x000fc80000011600 */
[----:B------:R-:W-:Y:S01]  /*1e80*/  LOP3.LUT R0, R0, 0x7c, RZ, 0xc0, !PT ;  /* 0x0000007c00007812 */ /* 0x000fe200078ec0ff */
[----:B------:R-:W-:-:S04]  /*1e90*/  IMAD.WIDE R16, R17, 0x4, R2 ;  /* 0x0000000411107825 */ /* 0x000fc800078e0202 */
[----:B------:R-:W-:Y:S02]  /*1ea0*/  VIADD R31, R0, UR4 ;  /* 0x00000004001f7c36 */ /* 0x000fe40008000000 */
[----:B------:R-:W-:-:S04]  /*1eb0*/  IMAD.WIDE R12, R13, 0x4, R2 ;  /* 0x000000040d0c7825 */ /* 0x000fc800078e0202 */
[--C-:B------:R-:W-:Y:S01]  /*1ec0*/  IMAD.WIDE R10, R11, 0x4, R2.reuse ;  /* 0x000000040b0a7825 */ /* 0x100fe200078e0202 */
[----:B0-----:R0:W-:Y:S03]  /*1ed0*/  @P6 STG.E desc[UR6][R16.64], R19 ;  /* 0x0000001310006986 */ /* 0x0011e6000c101906 */
[----:B------:R-:W-:Y:S01]  /*1ee0*/  IMAD.WIDE R8, R9, 0x4, R2 ;  /* 0x0000000409087825 */ /* 0x000fe200078e0202 */
[----:B-1----:R0:W-:Y:S03]  /*1ef0*/  @P5 STG.E desc[UR6][R12.64], R21 ;  /* 0x000000150c005986 */ /* 0x0021e6000c101906 */
[----:B------:R-:W-:Y:S02]  /*1f00*/  IMAD R31, R4, 0x4, R31 ;  /* 0x00000004041f7824 */ /* 0x000fe400078e021f */
[--C-:B------:R-:W-:Y:S01]  /*1f10*/  IMAD.WIDE R6, R7, 0x4, R2.reuse ;  /* 0x0000000407067825 */ /* 0x100fe200078e0202 */
[----:B--2---:R0:W-:Y:S03]  /*1f20*/  @P4 STG.E desc[UR6][R10.64], R23 ;  /* 0x000000170a004986 */ /* 0x0041e6000c101906 */
[----:B------:R-:W-:Y:S01]  /*1f30*/  IMAD.WIDE R4, R5, 0x4, R2 ;  /* 0x0000000405047825 */ /* 0x000fe200078e0202 */
[----:B---3--:R0:W-:Y:S04]  /*1f40*/  @P3 STG.E desc[UR6][R8.64], R25 ;  /* 0x0000001908003986 */ /* 0x0081e8000c101906 */
[----:B----4-:R0:W-:Y:S01]  /*1f50*/  @P2 STG.E desc[UR6][R6.64], R27 ;  /* 0x0000001b06002986 */ /* 0x0101e2000c101906 */
[----:B------:R-:W-:-:S03]  /*1f60*/  IMAD R15, R15, 0xf300, R36 ;  /* 0x0000f3000f0f7824 */ /* 0x000fc600078e0224 */
[----:B-----5:R0:W-:Y:S02]  /*1f70*/  @P1 STG.E desc[UR6][R4.64], R29 ;  /* 0x0000001d04001986 */ /* 0x0201e4000c101906 */
[----:B0-----:R-:W-:Y:S05]  /*1f80*/  @!P0 EXIT ;  /* 0x000000000000894d */ /* 0x001fea0003800000 */
[----:B------:R-:W0:Y:S01]  /*1f90*/  LDS R31, [R31+0x3c00] ;  /* 0x003c00001f1f7984 */ /* 0x000e220000000800 */
[----:B------:R-:W-:-:S05]  /*1fa0*/  IMAD.WIDE R2, R15, 0x4, R2 ;  /* 0x000000040f027825 */ /* 0x000fca00078e0202 */
[----:B0-----:R-:W-:Y:S01]  /*1fb0*/  STG.E desc[UR6][R2.64], R31 ;  /* 0x0000001f02007986 */ /* 0x001fe2000c101906 */
[----:B------:R-:W-:Y:S05]  /*1fc0*/  EXIT ;  /* 0x000000000000794d */ /* 0x000fea0003800000 */
.L_x_0:
[----:B------:R-:W-:-:S00]  /*1fd0*/  BRA `(.L_x_0) ;  /* 0xfffffffc00fc7947 */ /* 0x000fc0000383ffff */
[----:B------:R-:W-:-:S00]  /*1fe0*/  NOP ;  /* 0x0000000000007918 */ /* 0x000fc00000000000 */
        /* <DEDUP_REMOVED lines=9> */
.L_x_1:


//--------------------- .nv.global.init           --------------------------
	.section	.nv.global.init,"aw",@progbits
.nv.global.init:
	.type		_$_str,@object
	.size		_$_str,(_$_str_$_2 - _$_str)
_$_str:
        /*0000*/ 	.byte	0x5f, 0x5f, 0x43, 0x55, 0x44, 0x41, 0x5f, 0x46, 0x54, 0x5a, 0x00
	.type		_$_str_$_2,@object
	.size		_$_str_$_2,(.L_1 - _$_str_$_2)
_$_str_$_2:
        /*000b*/ 	.byte	0x5f, 0x5f, 0x43, 0x55, 0x44, 0x41, 0x5f, 0x50, 0x52, 0x45, 0x43, 0x5f, 0x53, 0x51, 0x52, 0x54
        /*001b*/ 	.byte	0x00
.L_1:


//--------------------- .nv.shared.triton_poi_fused__native_batch_norm_legit_no_training_relu_18 --------------------------
	.section	.nv.shared.triton_poi_fused__native_batch_norm_legit_no_training_relu_18,"aw",@nobits
	.sectionflags	@""
	.align	16
	.zero		1024


//--------------------- .nv.constant0.triton_poi_fused__native_batch_norm_legit_no_training_relu_18 --------------------------
	.section	.nv.constant0.triton_poi_fused__native_batch_norm_legit_no_training_relu_18,"a",@progbits
	.sectionflags	@""
	.align	4
.nv.constant0.triton_poi_fused__native_batch_norm_legit_no_training_relu_18:
	.zero		584
